//
// Generated by NVIDIA NVVM Compiler
//
// Compiler Build ID: CL-36424714
// Cuda compilation tools, release 13.0, V13.0.88
// Based on NVVM 20.0.0
//

.version 9.0
.target sm_100
.address_size 64

	// .globl	_Z10MatrixMultPiS_S_iii

.visible .entry _Z10MatrixMultPiS_S_iii(
	.param .u64 .ptr .align 1 _Z10MatrixMultPiS_S_iii_param_0,
	.param .u64 .ptr .align 1 _Z10MatrixMultPiS_S_iii_param_1,
	.param .u64 .ptr .align 1 _Z10MatrixMultPiS_S_iii_param_2,
	.param .u32 _Z10MatrixMultPiS_S_iii_param_3,
	.param .u32 _Z10MatrixMultPiS_S_iii_param_4,
	.param .u32 _Z10MatrixMultPiS_S_iii_param_5
)
{


	ret;

}


// ===== COMPILED SASS (sm_100) =====

	.target	sm_100

	.elftype	@"ET_EXEC"


//--------------------- .note.nv.tkinfo           --------------------------
	.section	.note.nv.tkinfo,"",@"SHT_NOTE"
	.sectionflags	@"SHF_NOTE_NV_TKINFO"
	.tkinfo
        /*0018*/ 	.word	0x00000002
        /*0030*/ 	.string	""
        /*0030*/ 	.string	"ptxas"
        /*0030*/ 	.string	"Cuda compilation tools, release 13.0, V13.0.88"
        /*0030*/ 	.string	"Build cuda_13.0.r13.0/compiler.36424714_0"
        /*0030*/ 	.string	"-arch sm_100 -m 64 "



//--------------------- .note.nv.cuinfo           --------------------------
	.section	.note.nv.cuinfo,"",@"SHT_NOTE"
	.sectionflags	@"SHF_NOTE_NV_CUINFO"
        /*0018*/ 	.short	0x0002
        /*001a*/ 	.short	0x0064
        /*001c*/ 	.short	0x0082
	.zero		2


//--------------------- .nv.info                  --------------------------
	.section	.nv.info,"",@"SHT_CUDA_INFO"
	.align	4


	//----- nvinfo : EIATTR_REGCOUNT
	.align		4
        /*0000*/ 	.byte	0x04, 0x2f
        /*0002*/ 	.short	(.L_1 - .L_0)
	.align		4
.L_0:
        /*0004*/ 	.word	index@(_Z10MatrixMultPiS_S_iii)
        /*0008*/ 	.word	0x00000004


	//----- nvinfo : EIATTR_FRAME_SIZE
	.align		4
.L_1:
        /*000c*/ 	.byte	0x04, 0x11
        /*000e*/ 	.short	(.L_3 - .L_2)
	.align		4
.L_2:
        /*0010*/ 	.word	index@(_Z10MatrixMultPiS_S_iii)
        /*0014*/ 	.word	0x00000000


	//----- nvinfo : EIATTR_MIN_STACK_SIZE
	.align		4
.L_3:
        /*0018*/ 	.byte	0x04, 0x12
        /*001a*/ 	.short	(.L_5 - .L_4)
	.align		4
.L_4:
        /*001c*/ 	.word	index@(_Z10MatrixMultPiS_S_iii)
        /*0020*/ 	.word	0x00000000
.L_5:


//--------------------- .nv.compat                --------------------------
	.section	.nv.compat,"",@"SHT_CUDA_COMPAT_INFO"
	.align	4
        /*0000*/ 	.byte	0x02, 0x09, 0x00, 0x00, 0x02, 0x02, 0x01, 0x00, 0x02, 0x05, 0x05, 0x00, 0x03, 0x07, 0x01, 0x01
        /*0010*/ 	.byte	0x02, 0x03, 0x00, 0x00, 0x02, 0x06, 0x01, 0x00, 0x04, 0x0b, 0x08, 0x00, 0x09, 0x00, 0x00, 0x00
        /*0020*/ 	.byte	0x00, 0x00, 0x00, 0x00


//--------------------- .nv.info._Z10MatrixMultPiS_S_iii --------------------------
	.section	.nv.info._Z10MatrixMultPiS_S_iii,"",@"SHT_CUDA_INFO"
	.sectionflags	@""
	.align	4


	//----- nvinfo : EIATTR_CUDA_API_VERSION
	.align		4
        /*0000*/ 	.byte	0x04, 0x37
        /*0002*/ 	.short	(.L_7 - .L_6)
.L_6:
        /*0004*/ 	.word	0x00000082


	//----- nvinfo : EIATTR_KPARAM_INFO
	.align		4
.L_7:
        /*0008*/ 	.byte	0x04, 0x17
        /*000a*/ 	.short	(.L_9 - .L_8)
.L_8:
        /*000c*/ 	.word	0x00000000
        /*0010*/ 	.short	0x0005
        /*0012*/ 	.short	0x0020
        /*0014*/ 	.byte	0x00, 0xf0, 0x11, 0x00


	//----- nvinfo : EIATTR_KPARAM_INFO
	.align		4
.L_9:
        /*0018*/ 	.byte	0x04, 0x17
        /*001a*/ 	.short	(.L_11 - .L_10)
.L_10:
        /*001c*/ 	.word	0x00000000
        /*0020*/ 	.short	0x0004
        /*0022*/ 	.short	0x001c
        /*0024*/ 	.byte	0x00, 0xf0, 0x11, 0x00


	//----- nvinfo : EIATTR_KPARAM_INFO
	.align		4
.L_11:
        /*0028*/ 	.byte	0x04, 0x17
        /*002a*/ 	.short	(.L_13 - .L_12)
.L_12:
        /*002c*/ 	.word	0x00000000
        /*0030*/ 	.short	0x0003
        /*0032*/ 	.short	0x0018
        /*0034*/ 	.byte	0x00, 0xf0, 0x11, 0x00


	//----- nvinfo : EIATTR_KPARAM_INFO
	.align		4
.L_13:
        /*0038*/ 	.byte	0x04, 0x17
        /*003a*/ 	.short	(.L_15 - .L_14)
.L_14:
        /*003c*/ 	.word	0x00000000
        /*0040*/ 	.short	0x0002
        /*0042*/ 	.short	0x0010
        /*0044*/ 	.byte	0x00, 0xf5, 0x21, 0x00


	//----- nvinfo : EIATTR_KPARAM_INFO
	.align		4
.L_15:
        /*0048*/ 	.byte	0x04, 0x17
        /*004a*/ 	.short	(.L_17 - .L_16)
.L_16:
        /*004c*/ 	.word	0x00000000
        /*0050*/ 	.short	0x0001
        /*0052*/ 	.short	0x0008
        /*0054*/ 	.byte	0x00, 0xf5, 0x21, 0x00


	//----- nvinfo : EIATTR_KPARAM_INFO
	.align		4
.L_17:
        /*0058*/ 	.byte	0x04, 0x17
        /*005a*/ 	.short	(.L_19 - .L_18)
.L_18:
        /*005c*/ 	.word	0x00000000
        /*0060*/ 	.short	0x0000
        /*0062*/ 	.short	0x0000
        /*0064*/ 	.byte	0x00, 0xf5, 0x21, 0x00


	//----- nvinfo : EIATTR_SPARSE_MMA_MASK
	.align		4
.L_19:
        /*0068*/ 	.byte	0x03, 0x50
        /*006a*/ 	.short	0x0000


	//----- nvinfo : EIATTR_MAXREG_COUNT
	.align		4
        /*006c*/ 	.byte	0x03, 0x1b
        /*006e*/ 	.short	0x00ff


	//----- nvinfo : EIATTR_MERCURY_ISA_VERSION
	.align		4
        /*0070*/ 	.byte	0x03, 0x5f
        /*0072*/ 	.short	0x0101


	//----- nvinfo : EIATTR_VRC_CTA_INIT_COUNT
	.align		4
        /*0074*/ 	.byte	0x02, 0x4a
	.zero		1
	.zero		1


	//----- nvinfo : EIATTR_EXIT_INSTR_OFFSETS
	.align		4
        /*0078*/ 	.byte	0x04, 0x1c
        /*007a*/ 	.short	(.L_21 - .L_20)


	//   ....[0]....
.L_20:
        /*007c*/ 	.word	0x00000010


	//----- nvinfo : EIATTR_CBANK_PARAM_SIZE
	.align		4
.L_21:
        /*0080*/ 	.byte	0x03, 0x19
        /*0082*/ 	.short	0x0024


	//----- nvinfo : EIATTR_PARAM_CBANK
	.align		4
        /*0084*/ 	.byte	0x04, 0x0a
        /*0086*/ 	.short	(.L_23 - .L_22)
	.align		4
.L_22:
        /*0088*/ 	.word	index@(.nv.constant0._Z10MatrixMultPiS_S_iii)
        /*008c*/ 	.short	0x0380
        /*008e*/ 	.short	0x0024


	//----- nvinfo : EIATTR_SW_WAR
	.align		4
.L_23:
        /*0090*/ 	.byte	0x04, 0x36
        /*0092*/ 	.short	(.L_25 - .L_24)
.L_24:
        /*0094*/ 	.word	0x00000008
.L_25:


//--------------------- .nv.callgraph             --------------------------
	.section	.nv.callgraph,"",@"SHT_CUDA_CALLGRAPH"
	.align	4
	.sectionentsize	8
	.align		4
        /*0000*/ 	.word	0x00000000
	.align		4
        /*0004*/ 	.word	0xffffffff
	.align		4
        /*0008*/ 	.word	0x00000000
	.align		4
        /*000c*/ 	.word	0xfffffffe
	.align		4
        /*0010*/ 	.word	0x00000000
	.align		4
        /*0014*/ 	.word	0xfffffffd
	.align		4
        /*0018*/ 	.word	0x00000000
	.align		4
        /*001c*/ 	.word	0xfffffffc


//--------------------- .text._Z10MatrixMultPiS_S_iii --------------------------
	.section	.text._Z10MatrixMultPiS_S_iii,"ax",@progbits
	.align	128
        .global         _Z10MatrixMultPiS_S_iii
        .type           _Z10MatrixMultPiS_S_iii,@function
        .size           _Z10MatrixMultPiS_S_iii,(.L_x_1 - _Z10MatrixMultPiS_S_iii)
        .other          _Z10MatrixMultPiS_S_iii,@"STO_CUDA_ENTRY STV_DEFAULT"
_Z10MatrixMultPiS_S_iii:
.text._Z10MatrixMultPiS_S_iii:
[----:B------:R-:W-:Y:S01]  /*0000*/  LDC R1, c[0x0][0x37c] ;  /* 0x0000df00ff017b82 */ /* 0x000fe20000000800 */
[----:B------:R-:W-:Y:S05]  /*0010*/  EXIT ;  /* 0x000000000000794d */ /* 0x000fea0003800000 */
.L_x_0:
[----:B------:R-:W-:-:S00]  /*0020*/  BRA `(.L_x_0) ;  /* 0xfffffffc00fc7947 */ /* 0x000fc0000383ffff */
[----:B------:R-:W-:-:S00]  /*0030*/  NOP ;  /* 0x0000000000007918 */ /* 0x000fc00000000000 */
        /* <DEDUP_REMOVED lines=12> */
.L_x_1:


//--------------------- .nv.shared.reserved.0     --------------------------
	.section	.nv.shared.reserved.0,"aw",@nobits
	.weak		__nv_reservedSMEM_offset_0_alias
	.size		__nv_reservedSMEM_offset_0_alias, 0, 64
	.other		__nv_reservedSMEM_offset_0_alias,@"STO_CUDA_RESERVED_SHARED STV_DEFAULT"
__nv_reservedSMEM_offset_0_alias:
	.zero		0
	.zero		64


//--------------------- .nv.constant0._Z10MatrixMultPiS_S_iii --------------------------
	.section	.nv.constant0._Z10MatrixMultPiS_S_iii,"a",@progbits
	.sectionflags	@""
	.align	4
.nv.constant0._Z10MatrixMultPiS_S_iii:
	.zero		932


//--------------------- SYMBOLS --------------------------

	.type		.nv.reservedSmem.offset0,@object
	.size		.nv.reservedSmem.offset0,0x4
